	.headerflags	@"EF_CUDA_TEXMODE_UNIFIED EF_CUDA_64BIT_ADDRESS EF_CUDA_ACCELERATORS EF_CUDA_SM90 EF_CUDA_VIRTUAL_SM(EF_CUDA_SM90)"
	.elftype	@"ET_EXEC"


//--------------------- .nv.info                  --------------------------
	.section	.nv.info,"",@"SHT_CUDA_INFO"
	.align	4


	//----- nvinfo : EIATTR_REGCOUNT
	.align		4
        /*0000*/ 	.byte	0x04, 0x2f
        /*0002*/ 	.short	(.L_1 - .L_0)
	.align		4
.L_0:
        /*0004*/ 	.word	index@(triton_poi_fused_add_div_index_sub_1)
        /*0008*/ 	.word	0x0000000e


	//----- nvinfo : EIATTR_MIN_STACK_SIZE
	.align		4
.L_1:
        /*000c*/ 	.byte	0x04, 0x12
        /*000e*/ 	.short	(.L_3 - .L_2)
	.align		4
.L_2:
        /*0010*/ 	.word	index@(triton_poi_fused_add_div_index_sub_1)
        /*0014*/ 	.word	0x00000000


	//----- nvinfo : EIATTR_FRAME_SIZE
	.align		4
.L_3:
        /*0018*/ 	.byte	0x04, 0x11
        /*001a*/ 	.short	(.L_5 - .L_4)
	.align		4
.L_4:
        /*001c*/ 	.word	index@(triton_poi_fused_add_div_index_sub_1)
        /*0020*/ 	.word	0x00000000


	//----- nvinfo : EIATTR_MIN_STACK_SIZE
	.align		4
.L_5:
        /*0024*/ 	.byte	0x04, 0x12
        /*0026*/ 	.short	(.L_7 - .L_6)
	.align		4
.L_6:
        /*0028*/ 	.word	index@(triton_poi_fused_add_div_index_sub_1)
        /*002c*/ 	.word	0x00000000
.L_7:


//--------------------- .nv.info.triton_poi_fused_add_div_index_sub_1 --------------------------
	.section	.nv.info.triton_poi_fused_add_div_index_sub_1,"",@"SHT_CUDA_INFO"
	.sectionflags	@""
	.align	4


	//----- nvinfo : EIATTR_CUDA_API_VERSION
	.align		4
        /*0000*/ 	.byte	0x04, 0x37
        /*0002*/ 	.short	(.L_9 - .L_8)
.L_8:
        /*0004*/ 	.word	0x0000007c


	//----- nvinfo : EIATTR_KPARAM_INFO
	.align		4
.L_9:
        /*0008*/ 	.byte	0x04, 0x17
        /*000a*/ 	.short	(.L_11 - .L_10)
.L_10:
        /*000c*/ 	.word	0x00000000
        /*0010*/ 	.short	0x0003
        /*0012*/ 	.short	0x0018
        /*0014*/ 	.byte	0x00, 0xf0, 0x11, 0x00


	//----- nvinfo : EIATTR_KPARAM_INFO
	.align		4
.L_11:
        /*0018*/ 	.byte	0x04, 0x17
        /*001a*/ 	.short	(.L_13 - .L_12)
.L_12:
        /*001c*/ 	.word	0x00000000
        /*0020*/ 	.short	0x0002
        /*0022*/ 	.short	0x0010
        /*0024*/ 	.byte	0x00, 0xf4, 0x21, 0x00


	//----- nvinfo : EIATTR_KPARAM_INFO
	.align		4
.L_13:
        /*0028*/ 	.byte	0x04, 0x17
        /*002a*/ 	.short	(.L_15 - .L_14)
.L_14:
        /*002c*/ 	.word	0x00000000
        /*0030*/ 	.short	0x0001
        /*0032*/ 	.short	0x0008
        /*0034*/ 	.byte	0x00, 0xf4, 0x21, 0x00


	//----- nvinfo : EIATTR_KPARAM_INFO
	.align		4
.L_15:
        /*0038*/ 	.byte	0x04, 0x17
        /*003a*/ 	.short	(.L_17 - .L_16)
.L_16:
        /*003c*/ 	.word	0x00000000
        /*0040*/ 	.short	0x0000
        /*0042*/ 	.short	0x0000
        /*0044*/ 	.byte	0x00, 0xf4, 0x21, 0x00


	//----- nvinfo : EIATTR_SPARSE_MMA_MASK
	.align		4
.L_17:
        /*0048*/ 	.byte	0x03, 0x50
        /*004a*/ 	.short	0x0000


	//----- nvinfo : EIATTR_MAXREG_COUNT
	.align		4
        /*004c*/ 	.byte	0x03, 0x1b
        /*004e*/ 	.short	0x00ff


	//----- nvinfo : EIATTR_EXIT_INSTR_OFFSETS
	.align		4
        /*0050*/ 	.byte	0x04, 0x1c
        /*0052*/ 	.short	(.L_19 - .L_18)


	//   ....[0]....
.L_18:
        /*0054*/ 	.word	0x00000310


	//   ....[1]....
        /*0058*/ 	.word	0x00000330


	//----- nvinfo : EIATTR_REQNTID
	.align		4
.L_19:
        /*005c*/ 	.byte	0x04, 0x10
        /*005e*/ 	.short	(.L_21 - .L_20)
.L_20:
        /*0060*/ 	.word	0x00000080
        /*0064*/ 	.word	0x00000001
        /*0068*/ 	.word	0x00000001


	//----- nvinfo : EIATTR_CBANK_PARAM_SIZE
	.align		4
.L_21:
        /*006c*/ 	.byte	0x03, 0x19
        /*006e*/ 	.short	0x001c


	//----- nvinfo : EIATTR_PARAM_CBANK
	.align		4
        /*0070*/ 	.byte	0x04, 0x0a
        /*0072*/ 	.short	(.L_23 - .L_22)
	.align		4
.L_22:
        /*0074*/ 	.word	index@(.nv.constant0.triton_poi_fused_add_div_index_sub_1)
        /*0078*/ 	.short	0x0210
        /*007a*/ 	.short	0x001c


	//----- nvinfo : EIATTR_SW_WAR
	.align		4
.L_23:
        /*007c*/ 	.byte	0x04, 0x36
        /*007e*/ 	.short	(.L_25 - .L_24)
.L_24:
        /*0080*/ 	.word	0x00000008
.L_25:


//--------------------- .nv.callgraph             --------------------------
	.section	.nv.callgraph,"",@"SHT_CUDA_CALLGRAPH"
	.align	4
	.sectionentsize	8
	.align		4
        /*0000*/ 	.word	0x00000000
	.align		4
        /*0004*/ 	.word	0xffffffff
	.align		4
        /*0008*/ 	.word	0x00000000
	.align		4
        /*000c*/ 	.word	0xfffffffe
	.align		4
        /*0010*/ 	.word	0x00000000
	.align		4
        /*0014*/ 	.word	0xfffffffd
	.align		4
        /*0018*/ 	.word	0x00000000
	.align		4
        /*001c*/ 	.word	0xfffffffc


//--------------------- .text.triton_poi_fused_add_div_index_sub_1 --------------------------
	.section	.text.triton_poi_fused_add_div_index_sub_1,"ax",@progbits
	.align	128
        .global         triton_poi_fused_add_div_index_sub_1
        .type           triton_poi_fused_add_div_index_sub_1,@function
        .size           triton_poi_fused_add_div_index_sub_1,(.L_x_1 - triton_poi_fused_add_div_index_sub_1)
        .other          triton_poi_fused_add_div_index_sub_1,@"STO_CUDA_ENTRY STV_DEFAULT"
triton_poi_fused_add_div_index_sub_1:
.text.triton_poi_fused_add_div_index_sub_1:
[----:B------:R-:W0:Y:S02]  /*0000*/  LDC R1, c[0x0][0x28] ;  /* 0x00000a00ff017b82 */ /* 0x000e240000000800 */
[----:B------:R-:W1:Y:S01]  /*0010*/  S2R R0, SR_TID.X ;  /* 0x0000000000007919 */ /* 0x000e620000002100 */
[----:B------:R-:W-:Y:S01]  /*0020*/  HFMA2.MMA R11, -RZ, RZ, 0, 0 ;  /* 0x00000000ff0b7435 */ /* 0x000fe200000001ff */
[----:B------:R-:W-:Y:S01]  /*0030*/  ULDC.64 UR4, c[0x0][0x208] ;  /* 0x0000820000047ab9 */ /* 0x000fe20000000a00 */
[----:B------:R-:W-:Y:S01]  /*0040*/  ULDC.64 UR6, c[0x0][0x210] ;  /* 0x0000840000067ab9 */ /* 0x000fe20000000a00 */
[----:B------:R-:W2:Y:S01]  /*0050*/  S2R R3, SR_CTAID.X ;  /* 0x0000000000037919 */ /* 0x000ea20000002500 */
[----:B-1----:R-:W-:-:S05]  /*0060*/  LOP3.LUT R0, R0, 0x7f, RZ, 0xc0, !PT ;  /* 0x0000007f00007812 */ /* 0x002fca00078ec0ff */
[----:B--2---:R-:W-:Y:S02]  /*0070*/  IMAD R0, R3, 0x80, R0 ;  /* 0x0000008003007824 */ /* 0x004fe400078e0200 */
[----:B------:R-:W1:Y:S03]  /*0080*/  LDC.64 R2, c[0x0][0x210] ;  /* 0x00008400ff027b82 */ /* 0x000e660000000a00 */
[----:B------:R-:W-:Y:S02]  /*0090*/  SHF.R.S32.HI R5, RZ, 0x1f, R0 ;  /* 0x0000001fff057819 */ /* 0x000fe40000011400 */
[----:B------:R-:W-:Y:S02]  /*00a0*/  ISETP.GE.AND P0, PT, R0, 0x80, PT ;  /* 0x000000800000780c */ /* 0x000fe40003f06270 */
[CC--:B------:R-:W-:Y:S02]  /*00b0*/  LEA.HI R8, R5.reuse, R0.reuse, RZ, 0x5 ;  /* 0x0000000005087211 */ /* 0x0c0fe400078f28ff */
[----:B------:R-:W-:-:S02]  /*00c0*/  LEA.HI R5, R5, R0, RZ, 0x4 ;  /* 0x0000000005057211 */ /* 0x000fc400078f20ff */
[----:B------:R-:W-:Y:S02]  /*00d0*/  SHF.R.S32.HI R4, RZ, 0x5, R8 ;  /* 0x00000005ff047819 */ /* 0x000fe40000011408 */
[----:B------:R-:W-:-:S03]  /*00e0*/  LOP3.LUT R7, R5, 0xfffffff0, RZ, 0xc0, !PT ;  /* 0xfffffff005077812 */ /* 0x000fc600078ec0ff */
[----:B------:R-:W-:Y:S01]  /*00f0*/  IMAD R10, R4, 0x30, RZ ;  /* 0x00000030040a7824 */ /* 0x000fe200078e02ff */
[----:B------:R-:W-:Y:S01]  /*0100*/  SHF.R.S32.HI R4, RZ, 0x4, R5 ;  /* 0x00000004ff047819 */ /* 0x000fe20000011405 */
[----:B------:R-:W-:-:S03]  /*0110*/  IMAD.IADD R9, R0, 0x1, -R7 ;  /* 0x0000000100097824 */ /* 0x000fc600078e0a07 */
[----:B------:R-:W-:Y:S02]  /*0120*/  LEA.HI R5, R5, R4, RZ, 0x1 ;  /* 0x0000000405057211 */ /* 0x000fe400078f08ff */
[----:B------:R-:W-:Y:S02]  /*0130*/  IADD3 R7, R9, 0x20, R10 ;  /* 0x0000002009077810 */ /* 0x000fe40007ffe00a */
[----:B------:R-:W-:-:S03]  /*0140*/  LOP3.LUT R5, R5, 0xfffffffe, RZ, 0xc0, !PT ;  /* 0xfffffffe05057812 */ /* 0x000fc600078ec0ff */
[----:B-1----:R-:W-:Y:S02]  /*0150*/  IMAD.WIDE R2, R7, 0x4, R2 ;  /* 0x0000000407027825 */ /* 0x002fe400078e0202 */
[----:B------:R-:W1:Y:S02]  /*0160*/  LDC.64 R6, c[0x0][0x218] ;  /* 0x00008600ff067b82 */ /* 0x000e640000000a00 */
[----:B------:R-:W-:Y:S01]  /*0170*/  IMAD.IADD R5, R4, 0x1, -R5 ;  /* 0x0000000104057824 */ /* 0x000fe200078e0a05 */
[----:B------:R2:W3:Y:S04]  /*0180*/  @!P0 LDG.E.EL R11, desc[UR4][R2.64] ;  /* 0x00000004020b8981 */ /* 0x0004e8000c2e1900 */
[----:B------:R-:W-:-:S04]  /*0190*/  ISETP.GE.AND P1, PT, R5, 0x1, PT ;  /* 0x000000010500780c */ /* 0x000fc80003f26270 */
[----:B------:R-:W-:-:S04]  /*01a0*/  SEL R4, RZ, 0x40, P1 ;  /* 0x00000040ff047807 */ /* 0x000fc80000800000 */
[----:B------:R-:W-:-:S05]  /*01b0*/  IADD3 R4, P1, R4, UR6, RZ ;  /* 0x0000000604047c10 */ /* 0x000fca000ff3e0ff */
[----:B------:R-:W-:Y:S02]  /*01c0*/  IMAD.X R5, RZ, RZ, UR7, P1 ;  /* 0x00000007ff057e24 */ /* 0x000fe400088e06ff */
[----:B------:R-:W-:Y:S01]  /*01d0*/  IMAD.WIDE R4, R9, 0x4, R4 ;  /* 0x0000000409047825 */ /* 0x000fe200078e0204 */
[----:B------:R-:W-:-:S03]  /*01e0*/  LOP3.LUT R9, R8, 0xffffffe0, RZ, 0xc0, !PT ;  /* 0xffffffe008097812 */ /* 0x000fc600078ec0ff */
[----:B------:R-:W-:Y:S01]  /*01f0*/  IMAD.WIDE R4, R10, 0x4, R4 ;  /* 0x000000040a047825 */ /* 0x000fe200078e0204 */
[----:B------:R-:W-:Y:S01]  /*0200*/  MOV R10, RZ ;  /* 0x000000ff000a7202 */ /* 0x000fe20000000f00 */
[----:B------:R-:W-:Y:S02]  /*0210*/  HFMA2.MMA R8, -RZ, RZ, 0, 0 ;  /* 0x00000000ff087435 */ /* 0x000fe400000001ff */
[----:B--2---:R-:W-:-:S03]  /*0220*/  IMAD.IADD R3, R0, 0x1, -R9 ;  /* 0x0000000100037824 */ /* 0x004fc600078e0a09 */
[----:B------:R2:W4:Y:S01]  /*0230*/  @!P0 LDG.E R10, desc[UR4][R4.64] ;  /* 0x00000004040a8981 */ /* 0x000522000c1e1900 */
[----:B-1----:R-:W-:Y:S02]  /*0240*/  IMAD.WIDE R2, R3, 0x4, R6 ;  /* 0x0000000403027825 */ /* 0x002fe400078e0206 */
[----:B------:R-:W2:Y:S03]  /*0250*/  LDC.64 R6, c[0x0][0x220] ;  /* 0x00008800ff067b82 */ /* 0x000ea60000000a00 */
[----:B------:R-:W5:Y:S01]  /*0260*/  @!P0 LDG.E.EL R8, desc[UR4][R2.64] ;  /* 0x0000000402088981 */ /* 0x000f62000c2e1900 */
[----:B--2---:R-:W-:-:S04]  /*0270*/  IMAD.WIDE R4, R0, 0x4, R6 ;  /* 0x0000000400047825 */ /* 0x004fc800078e0206 */
[----:B---3--:R-:W-:-:S05]  /*0280*/  FADD R11, R11, 1.0000000116860974231e-07 ;  /* 0x33d6bf950b0b7421 */ /* 0x008fca0000000000 */
[C---:B------:R-:W-:Y:S02]  /*0290*/  FSETP.GT.AND P1, PT, |R11|.reuse, 8.50705917302346158658e+37, PT ;  /* 0x7e8000000b00780b */ /* 0x040fe40003f24200 */
[----:B------:R-:W-:-:S11]  /*02a0*/  FSETP.GEU.AND P2, PT, |R11|, 1.175494350822287508e-38, PT ;  /* 0x008000000b00780b */ /* 0x000fd60003f4e200 */
[----:B------:R-:W-:-:S04]  /*02b0*/  @P1 FMUL R11, R11, 0.25 ;  /* 0x3e8000000b0b1820 */ /* 0x000fc80000400000 */
[----:B------:R-:W-:-:S06]  /*02c0*/  @!P2 FMUL R11, R11, 16777216 ;  /* 0x4b8000000b0ba820 */ /* 0x000fcc0000400000 */
[----:B------:R-:W5:Y:S01]  /*02d0*/  MUFU.RCP R11, R11 ;  /* 0x0000000b000b7308 */ /* 0x000f620000001000 */
[----:B----4-:R-:W-:-:S04]  /*02e0*/  @P1 FMUL R10, R10, 0.25 ;  /* 0x3e8000000a0a1820 */ /* 0x010fc80000400000 */
[----:B------:R-:W-:-:S04]  /*02f0*/  @!P2 FMUL R10, R10, 16777216 ;  /* 0x4b8000000a0aa820 */ /* 0x000fc80000400000 */
[----:B-----5:R-:W-:Y:S01]  /*0300*/  FFMA R3, R11, R10, -R8 ;  /* 0x0000000a0b037223 */ /* 0x020fe20000000808 */
[----:B------:R-:W-:Y:S06]  /*0310*/  @P0 EXIT ;  /* 0x000000000000094d */ /* 0x000fec0003800000 */
[----:B------:R-:W-:Y:S01]  /*0320*/  STG.E desc[UR4][R4.64], R3 ;  /* 0x0000000304007986 */ /* 0x000fe2000c101904 */
[----:B------:R-:W-:Y:S05]  /*0330*/  EXIT ;  /* 0x000000000000794d */ /* 0x000fea0003800000 */
.L_x_0:
[----:B------:R-:W-:-:S00]  /*0340*/  BRA `(.L_x_0) ;  /* 0xfffffffc00fc7947 */ /* 0x000fc0000383ffff */
[----:B------:R-:W-:-:S00]  /*0350*/  NOP ;  /* 0x0000000000007918 */ /* 0x000fc00000000000 */
        /* <DEDUP_REMOVED lines=10> */
.L_x_1:


//--------------------- .nv.constant0.triton_poi_fused_add_div_index_sub_1 --------------------------
	.section	.nv.constant0.triton_poi_fused_add_div_index_sub_1,"a",@progbits
	.sectionflags	@""
	.align	4
.nv.constant0.triton_poi_fused_add_div_index_sub_1:
	.zero		556
